	.headerflags	@"EF_CUDA_TEXMODE_UNIFIED EF_CUDA_64BIT_ADDRESS EF_CUDA_SM86 EF_CUDA_VIRTUAL_SM(EF_CUDA_SM86)"
	.elftype	@"ET_EXEC"


//--------------------- .nv.info                  --------------------------
	.section	.nv.info,"",@"SHT_CUDA_INFO"
	.align	4


	//----- nvinfo : EIATTR_REGCOUNT
	.align		4
        /*0000*/ 	.byte	0x04, 0x2f
        /*0002*/ 	.short	(.L_3 - .L_2)
	.align		4
.L_2:
        /*0004*/ 	.word	index@(l2norm_fwd_kernel)
        /*0008*/ 	.word	0x0000003c


	//----- nvinfo : EIATTR_MAX_STACK_SIZE
	.align		4
.L_3:
        /*000c*/ 	.byte	0x04, 0x23
        /*000e*/ 	.short	(.L_5 - .L_4)
	.align		4
.L_4:
        /*0010*/ 	.word	index@(l2norm_fwd_kernel)
        /*0014*/ 	.word	0x00000000


	//----- nvinfo : EIATTR_MIN_STACK_SIZE
	.align		4
.L_5:
        /*0018*/ 	.byte	0x04, 0x12
        /*001a*/ 	.short	(.L_7 - .L_6)
	.align		4
.L_6:
        /*001c*/ 	.word	index@(l2norm_fwd_kernel)
        /*0020*/ 	.word	0x00000000


	//----- nvinfo : EIATTR_FRAME_SIZE
	.align		4
.L_7:
        /*0024*/ 	.byte	0x04, 0x11
        /*0026*/ 	.short	(.L_9 - .L_8)
	.align		4
.L_8:
        /*0028*/ 	.word	index@(l2norm_fwd_kernel)
        /*002c*/ 	.word	0x00000000
.L_9:


//--------------------- .nv.info.l2norm_fwd_kernel --------------------------
	.section	.nv.info.l2norm_fwd_kernel,"",@"SHT_CUDA_INFO"
	.align	4


	//----- nvinfo : EIATTR_CUDA_API_VERSION
	.align		4
        /*0000*/ 	.byte	0x04, 0x37
        /*0002*/ 	.short	(.L_11 - .L_10)
.L_10:
        /*0004*/ 	.word	0x0000007b


	//----- nvinfo : EIATTR_SW2861232_WAR
	.align		4
.L_11:
        /*0008*/ 	.byte	0x01, 0x35
	.zero		2


	//----- nvinfo : EIATTR_PARAM_CBANK
	.align		4
        /*000c*/ 	.byte	0x04, 0x0a
        /*000e*/ 	.short	(.L_13 - .L_12)
	.align		4
.L_12:
        /*0010*/ 	.word	index@(.nv.constant0.l2norm_fwd_kernel)
        /*0014*/ 	.short	0x0160
        /*0016*/ 	.short	0x001c


	//----- nvinfo : EIATTR_CBANK_PARAM_SIZE
	.align		4
.L_13:
        /*0018*/ 	.byte	0x03, 0x19
        /*001a*/ 	.short	0x001c


	//----- nvinfo : EIATTR_KPARAM_INFO
	.align		4
        /*001c*/ 	.byte	0x04, 0x17
        /*001e*/ 	.short	(.L_15 - .L_14)
.L_14:
        /*0020*/ 	.word	0x00000000
        /*0024*/ 	.short	0x0003
        /*0026*/ 	.short	0x0018
        /*0028*/ 	.byte	0x00, 0xf0, 0x11, 0x00


	//----- nvinfo : EIATTR_KPARAM_INFO
	.align		4
.L_15:
        /*002c*/ 	.byte	0x04, 0x17
        /*002e*/ 	.short	(.L_17 - .L_16)
.L_16:
        /*0030*/ 	.word	0x00000000
        /*0034*/ 	.short	0x0002
        /*0036*/ 	.short	0x0010
        /*0038*/ 	.byte	0x00, 0xf0, 0x21, 0x00


	//----- nvinfo : EIATTR_KPARAM_INFO
	.align		4
.L_17:
        /*003c*/ 	.byte	0x04, 0x17
        /*003e*/ 	.short	(.L_19 - .L_18)
.L_18:
        /*0040*/ 	.word	0x00000000
        /*0044*/ 	.short	0x0001
        /*0046*/ 	.short	0x0008
        /*0048*/ 	.byte	0x00, 0xf0, 0x21, 0x00


	//----- nvinfo : EIATTR_KPARAM_INFO
	.align		4
.L_19:
        /*004c*/ 	.byte	0x04, 0x17
        /*004e*/ 	.short	(.L_21 - .L_20)
.L_20:
        /*0050*/ 	.word	0x00000000
        /*0054*/ 	.short	0x0000
        /*0056*/ 	.short	0x0000
        /*0058*/ 	.byte	0x00, 0xf0, 0x21, 0x00


	//----- nvinfo : EIATTR_MAXREG_COUNT
	.align		4
.L_21:
        /*005c*/ 	.byte	0x03, 0x1b
        /*005e*/ 	.short	0x00ff


	//----- nvinfo : EIATTR_COOP_GROUP_MASK_REGIDS
	.align		4
        /*0060*/ 	.byte	0x04, 0x29
        /*0062*/ 	.short	(.L_23 - .L_22)


	//   ....[0]....
.L_22:
        /*0064*/ 	.word	0xffffffff


	//   ....[1]....
        /*0068*/ 	.word	0xffffffff


	//   ....[2]....
        /*006c*/ 	.word	0xffffffff


	//   ....[3]....
        /*0070*/ 	.word	0xffffffff


	//   ....[4]....
        /*0074*/ 	.word	0xffffffff


	//   ....[5]....
        /*0078*/ 	.word	0xffffffff


	//   ....[6]....
        /*007c*/ 	.word	0xffffffff


	//   ....[7]....
        /*0080*/ 	.word	0xffffffff


	//   ....[8]....
        /*0084*/ 	.word	0xffffffff


	//   ....[9]....
        /*0088*/ 	.word	0xffffffff


	//   ....[10]....
        /*008c*/ 	.word	0xffffffff


	//   ....[11]....
        /*0090*/ 	.word	0xffffffff


	//   ....[12]....
        /*0094*/ 	.word	0xffffffff


	//   ....[13]....
        /*0098*/ 	.word	0xffffffff


	//   ....[14]....
        /*009c*/ 	.word	0xffffffff


	//   ....[15]....
        /*00a0*/ 	.word	0xffffffff


	//----- nvinfo : EIATTR_COOP_GROUP_INSTR_OFFSETS
	.align		4
.L_23:
        /*00a4*/ 	.byte	0x04, 0x28
        /*00a6*/ 	.short	(.L_25 - .L_24)


	//   ....[0]....
.L_24:
        /*00a8*/ 	.word	0x000006c0


	//   ....[1]....
        /*00ac*/ 	.word	0x00000750


	//   ....[2]....
        /*00b0*/ 	.word	0x000007b0


	//   ....[3]....
        /*00b4*/ 	.word	0x000007f0


	//   ....[4]....
        /*00b8*/ 	.word	0x00000800


	//   ....[5]....
        /*00bc*/ 	.word	0x00000820


	//   ....[6]....
        /*00c0*/ 	.word	0x00000840


	//   ....[7]....
        /*00c4*/ 	.word	0x00000870


	//   ....[8]....
        /*00c8*/ 	.word	0x00000880


	//   ....[9]....
        /*00cc*/ 	.word	0x000008a0


	//   ....[10]....
        /*00d0*/ 	.word	0x000008c0


	//   ....[11]....
        /*00d4*/ 	.word	0x000008f0


	//   ....[12]....
        /*00d8*/ 	.word	0x00000900


	//   ....[13]....
        /*00dc*/ 	.word	0x00000930


	//   ....[14]....
        /*00e0*/ 	.word	0x00000950


	//   ....[15]....
        /*00e4*/ 	.word	0x00000980


	//----- nvinfo : EIATTR_EXIT_INSTR_OFFSETS
	.align		4
.L_25:
        /*00e8*/ 	.byte	0x04, 0x1c
        /*00ea*/ 	.short	(.L_27 - .L_26)


	//   ....[0]....
.L_26:
        /*00ec*/ 	.word	0x00001090


	//   ....[1]....
        /*00f0*/ 	.word	0x000010f0


	//----- nvinfo : EIATTR_MAX_THREADS
	.align		4
.L_27:
        /*00f4*/ 	.byte	0x04, 0x05
        /*00f6*/ 	.short	(.L_29 - .L_28)
.L_28:
        /*00f8*/ 	.word	0x00000040
        /*00fc*/ 	.word	0x00000001
        /*0100*/ 	.word	0x00000001
.L_29:


//--------------------- .nv.rel.action            --------------------------
	.section	.nv.rel.action,"",@"SHT_CUDA_RELOCINFO"
	.align	8
	.sectionentsize	8
        /*0000*/ 	.byte	0x73, 0x00, 0x00, 0x00, 0x00, 0x00, 0x00, 0x00, 0x00, 0x00, 0x00, 0x11, 0x25, 0x00, 0x05, 0x36


//--------------------- .nv.constant0.l2norm_fwd_kernel --------------------------
	.section	.nv.constant0.l2norm_fwd_kernel,"a",@progbits
	.align	4
.nv.constant0.l2norm_fwd_kernel:
	.zero		380


//--------------------- .text.l2norm_fwd_kernel   --------------------------
	.section	.text.l2norm_fwd_kernel,"ax",@progbits
	.sectionflags	@"SHF_BARRIERS=1"
	.sectioninfo	@"SHI_REGISTERS=60"
	.align	128
        .global         l2norm_fwd_kernel
        .type           l2norm_fwd_kernel,@function
        .size           l2norm_fwd_kernel,(.L_x_1 - l2norm_fwd_kernel)
        .other          l2norm_fwd_kernel,@"STO_CUDA_ENTRY STV_DEFAULT"
l2norm_fwd_kernel:
.text.l2norm_fwd_kernel:
[----:B------:R-:W-:-:S02]  /*0000*/  MOV R1, c[0x0][0x28] ;  /* 0x00000a0000017a02 */ /* 0x000fc40000000f00 */
[----:B------:R-:W0:Y:S01]  /*0010*/  S2R R0, SR_TID.X ;  /* 0x0000000000007919 */ /* 0x000e220000002100 */
[----:B------:R-:W-:Y:S01]  /*0020*/  CS2R R4, SRZ ;  /* 0x0000000000047805 */ /* 0x000fe2000001ff00 */
[----:B------:R-:W-:Y:S01]  /*0030*/  CS2R R6, SRZ ;  /* 0x0000000000067805 */ /* 0x000fe2000001ff00 */
[----:B------:R-:W-:Y:S01]  /*0040*/  ULDC.64 UR4, c[0x0][0x118] ;  /* 0x0000460000047ab9 */ /* 0x000fe20000000a00 */
[----:B------:R-:W1:Y:S01]  /*0050*/  S2R R21, SR_CTAID.X ;  /* 0x0000000000157919 */ /* 0x000e620000002500 */
[----:B0-----:R-:W-:Y:S02]  /*0060*/  SHF.R.U32.HI R28, RZ, 0x4, R0 ;  /* 0x00000004ff1c7819 */ /* 0x001fe40000011600 */
[----:B------:R-:W-:Y:S02]  /*0070*/  SHF.L.U32 R2, R0, 0x3, RZ ;  /* 0x0000000300027819 */ /* 0x000fe400000006ff */
[----:B-1----:R-:W-:Y:S02]  /*0080*/  SHF.L.U32 R21, R21, 0x4, RZ ;  /* 0x0000000415157819 */ /* 0x002fe400000006ff */
[----:B------:R-:W-:-:S02]  /*0090*/  SGXT.U32 R28, R28, 0x2 ;  /* 0x000000021c1c781a */ /* 0x000fc40000000000 */
[----:B------:R-:W-:Y:S02]  /*00a0*/  LOP3.LUT R16, R2, 0x78, RZ, 0xc0, !PT ;  /* 0x0000007802107812 */ /* 0x000fe400078ec0ff */
[----:B------:R-:W-:Y:S02]  /*00b0*/  LOP3.LUT R3, R21, R28, RZ, 0xfc, !PT ;  /* 0x0000001c15037212 */ /* 0x000fe400078efcff */
[----:B------:R-:W-:Y:S01]  /*00c0*/  SHF.R.S32.HI R2, RZ, 0x1f, R21 ;  /* 0x0000001fff027819 */ /* 0x000fe20000011415 */
[----:B------:R-:W-:Y:S01]  /*00d0*/  IMAD.WIDE.U32 R16, R16, 0x2, RZ ;  /* 0x0000000210107825 */ /* 0x000fe200078e00ff */
[C---:B------:R-:W-:Y:S02]  /*00e0*/  SHF.L.U32 R27, R3.reuse, 0x8, RZ ;  /* 0x00000008031b7819 */ /* 0x040fe400000006ff */
[C---:B------:R-:W-:Y:S02]  /*00f0*/  ISETP.GE.U32.AND P2, PT, R3.reuse, 0x1120, PT ;  /* 0x000011200300780c */ /* 0x040fe40003f46070 */
[----:B------:R-:W-:-:S02]  /*0100*/  SHF.L.U64.HI R3, R3, 0x8, R2 ;  /* 0x0000000803037819 */ /* 0x000fc40000010202 */
[----:B------:R-:W-:Y:S02]  /*0110*/  LOP3.LUT R27, R27, R16, RZ, 0xfc, !PT ;  /* 0x000000101b1b7212 */ /* 0x000fe400078efcff */
[----:B------:R-:W-:Y:S02]  /*0120*/  ISETP.GE.U32.AND.EX P2, PT, R2, RZ, PT, P2 ;  /* 0x000000ff0200720c */ /* 0x000fe40003f46120 */
[----:B------:R-:W-:Y:S02]  /*0130*/  LOP3.LUT R25, R21, 0x4, R28, 0xfe, !PT ;  /* 0x0000000415197812 */ /* 0x000fe400078efe1c */
[----:B------:R-:W-:Y:S02]  /*0140*/  LOP3.LUT R24, R3, R17, RZ, 0xfc, !PT ;  /* 0x0000001103187212 */ /* 0x000fe400078efcff */
[----:B------:R-:W-:Y:S02]  /*0150*/  IADD3 R12, P0, R27, c[0x0][0x160], RZ ;  /* 0x000058001b0c7a10 */ /* 0x000fe40007f1e0ff */
[----:B------:R-:W-:-:S02]  /*0160*/  SHF.L.U32 R3, R25, 0x8, RZ ;  /* 0x0000000819037819 */ /* 0x000fc400000006ff */
[----:B------:R-:W-:Y:S02]  /*0170*/  ISETP.GE.U32.AND P3, PT, R25, 0x1120, PT ;  /* 0x000011201900780c */ /* 0x000fe40003f66070 */
[----:B------:R-:W-:Y:S02]  /*0180*/  LOP3.LUT R15, R21, 0x8, R28, 0xfe, !PT ;  /* 0x00000008150f7812 */ /* 0x000fe400078efe1c */
[----:B------:R-:W-:Y:S02]  /*0190*/  IADD3.X R13, R24, c[0x0][0x164], RZ, P0, !PT ;  /* 0x00005900180d7a10 */ /* 0x000fe400007fe4ff */
[----:B------:R-:W-:Y:S02]  /*01a0*/  SHF.L.U64.HI R25, R25, 0x8, R2 ;  /* 0x0000000819197819 */ /* 0x000fe40000010202 */
[----:B------:R-:W-:Y:S01]  /*01b0*/  LOP3.LUT R26, R3, R16, RZ, 0xfc, !PT ;  /* 0x00000010031a7212 */ /* 0x000fe200078efcff */
[----:B------:R0:W2:Y:S01]  /*01c0*/  @!P2 LDG.E.128 R4, [R12.64] ;  /* 0x000000040c04a981 */ /* 0x0000a2000c1e1d00 */
[----:B------:R-:W-:Y:S01]  /*01d0*/  ISETP.GE.U32.AND.EX P3, PT, R2, RZ, PT, P3 ;  /* 0x000000ff0200720c */ /* 0x000fe20003f66130 */
[----:B------:R-:W-:Y:S01]  /*01e0*/  CS2R R8, SRZ ;  /* 0x0000000000087805 */ /* 0x000fe2000001ff00 */
[C---:B------:R-:W-:Y:S01]  /*01f0*/  ISETP.GE.U32.AND P1, PT, R15.reuse, 0x1120, PT ;  /* 0x000011200f00780c */ /* 0x040fe20003f26070 */
[----:B------:R-:W-:Y:S01]  /*0200*/  CS2R R10, SRZ ;  /* 0x00000000000a7805 */ /* 0x000fe2000001ff00 */
[----:B------:R-:W-:-:S02]  /*0210*/  SHF.L.U32 R3, R15, 0x8, RZ ;  /* 0x000000080f037819 */ /* 0x000fc400000006ff */
[----:B------:R-:W-:Y:S02]  /*0220*/  LOP3.LUT R25, R25, R17, RZ, 0xfc, !PT ;  /* 0x0000001119197212 */ /* 0x000fe400078efcff */
[----:B------:R-:W-:Y:S02]  /*0230*/  IADD3 R18, P0, R26, c[0x0][0x160], RZ ;  /* 0x000058001a127a10 */ /* 0x000fe40007f1e0ff */
[----:B0-----:R-:W-:Y:S02]  /*0240*/  SHF.L.U64.HI R13, R15, 0x8, R2 ;  /* 0x000000080f0d7819 */ /* 0x001fe40000010202 */
[----:B------:R-:W-:Y:S02]  /*0250*/  LOP3.LUT R20, R3, R16, RZ, 0xfc, !PT ;  /* 0x0000001003147212 */ /* 0x000fe400078efcff */
[----:B------:R-:W-:Y:S02]  /*0260*/  ISETP.GE.U32.AND.EX P1, PT, R2, RZ, PT, P1 ;  /* 0x000000ff0200720c */ /* 0x000fe40003f26110 */
[----:B------:R-:W-:-:S02]  /*0270*/  IADD3.X R19, R25, c[0x0][0x164], RZ, P0, !PT ;  /* 0x0000590019137a10 */ /* 0x000fc400007fe4ff */
[----:B------:R-:W-:Y:S02]  /*0280*/  LOP3.LUT R22, R13, R17, RZ, 0xfc, !PT ;  /* 0x000000110d167212 */ /* 0x000fe400078efcff */
[----:B------:R-:W-:Y:S01]  /*0290*/  IADD3 R30, P0, R20, c[0x0][0x160], RZ ;  /* 0x00005800141e7a10 */ /* 0x000fe20007f1e0ff */
[----:B------:R-:W-:Y:S01]  /*02a0*/  CS2R R12, SRZ ;  /* 0x00000000000c7805 */ /* 0x000fe2000001ff00 */
[----:B------:R-:W-:Y:S01]  /*02b0*/  LOP3.LUT R23, R21, 0xc, R28, 0xfe, !PT ;  /* 0x0000000c15177812 */ /* 0x000fe200078efe1c */
[----:B------:R-:W-:Y:S01]  /*02c0*/  CS2R R14, SRZ ;  /* 0x00000000000e7805 */ /* 0x000fe2000001ff00 */
[----:B------:R-:W-:Y:S01]  /*02d0*/  IADD3.X R31, R22, c[0x0][0x164], RZ, P0, !PT ;  /* 0x00005900161f7a10 */ /* 0x000fe200007fe4ff */
[----:B------:R0:W3:Y:S01]  /*02e0*/  @!P3 LDG.E.128 R8, [R18.64] ;  /* 0x000000041208b981 */ /* 0x0000e2000c1e1d00 */
[C---:B------:R-:W-:Y:S02]  /*02f0*/  ISETP.GE.U32.AND P0, PT, R23.reuse, 0x1120, PT ;  /* 0x000011201700780c */ /* 0x040fe40003f06070 */
[C---:B------:R-:W-:Y:S01]  /*0300*/  SHF.L.U32 R3, R23.reuse, 0x8, RZ ;  /* 0x0000000817037819 */ /* 0x040fe200000006ff */
[----:B------:R2:W4:Y:S01]  /*0310*/  @!P1 LDG.E.128 R12, [R30.64] ;  /* 0x000000041e0c9981 */ /* 0x000522000c1e1d00 */
[----:B------:R-:W-:-:S02]  /*0320*/  SHF.L.U64.HI R23, R23, 0x8, R2 ;  /* 0x0000000817177819 */ /* 0x000fc40000010202 */
[----:B------:R-:W-:Y:S02]  /*0330*/  LOP3.LUT R3, R3, R16, RZ, 0xfc, !PT ;  /* 0x0000001003037212 */ /* 0x000fe400078efcff */
[----:B------:R-:W-:Y:S01]  /*0340*/  ISETP.GE.U32.AND.EX P0, PT, R2, RZ, PT, P0 ;  /* 0x000000ff0200720c */ /* 0x000fe20003f06100 */
[----:B0-----:R-:W-:Y:S01]  /*0350*/  CS2R R18, SRZ ;  /* 0x0000000000127805 */ /* 0x001fe2000001ff00 */
[----:B------:R-:W-:Y:S02]  /*0360*/  LOP3.LUT R23, R23, R17, RZ, 0xfc, !PT ;  /* 0x0000001117177212 */ /* 0x000fe400078efcff */
[----:B------:R-:W-:Y:S01]  /*0370*/  IADD3 R36, P4, R3, c[0x0][0x160], RZ ;  /* 0x0000580003247a10 */ /* 0x000fe20007f9e0ff */
[----:B------:R-:W-:-:S03]  /*0380*/  CS2R R16, SRZ ;  /* 0x0000000000107805 */ /* 0x000fc6000001ff00 */
[----:B------:R-:W-:-:S05]  /*0390*/  IADD3.X R37, R23, c[0x0][0x164], RZ, P4, !PT ;  /* 0x0000590017257a10 */ /* 0x000fca00027fe4ff */
[----:B------:R0:W5:Y:S01]  /*03a0*/  @!P0 LDG.E.128 R16, [R36.64] ;  /* 0x0000000424108981 */ /* 0x000162000c1e1d00 */
[--C-:B--2---:R-:W-:Y:S02]  /*03b0*/  HADD2.F32 R30, -RZ, R4.reuse.H1_H1 ;  /* 0x30000004ff1e7230 */ /* 0x104fe40000004100 */
[----:B------:R-:W-:Y:S02]  /*03c0*/  HADD2.F32 R29, -RZ, R4.H0_H0 ;  /* 0x20000004ff1d7230 */ /* 0x000fe40000004100 */
[--C-:B------:R-:W-:Y:S01]  /*03d0*/  HADD2.F32 R31, -RZ, R5.reuse.H0_H0 ;  /* 0x20000005ff1f7230 */ /* 0x100fe20000004100 */
[----:B------:R-:W-:Y:S01]  /*03e0*/  FMUL R38, R30, R30 ;  /* 0x0000001e1e267220 */ /* 0x000fe20000400000 */
[----:B------:R-:W-:Y:S02]  /*03f0*/  HADD2.F32 R4, -RZ, R5.H1_H1 ;  /* 0x30000005ff047230 */ /* 0x000fe40000004100 */
[--C-:B------:R-:W-:Y:S01]  /*0400*/  HADD2.F32 R32, -RZ, R7.reuse.H1_H1 ;  /* 0x30000007ff207230 */ /* 0x100fe20000004100 */
[----:B------:R-:W-:Y:S01]  /*0410*/  FFMA R40, R29, R29, R38 ;  /* 0x0000001d1d287223 */ /* 0x000fe20000000026 */
[----:B------:R-:W-:-:S02]  /*0420*/  HADD2.F32 R33, -RZ, R7.H0_H0 ;  /* 0x20000007ff217230 */ /* 0x000fc40000004100 */
[--C-:B------:R-:W-:Y:S01]  /*0430*/  HADD2.F32 R5, -RZ, R6.reuse.H1_H1 ;  /* 0x30000006ff057230 */ /* 0x100fe20000004100 */
[----:B------:R-:W-:Y:S01]  /*0440*/  FFMA R43, R31, R31, R40 ;  /* 0x0000001f1f2b7223 */ /* 0x000fe20000000028 */
[----:B------:R-:W-:Y:S02]  /*0450*/  HADD2.F32 R6, -RZ, R6.H0_H0 ;  /* 0x20000006ff067230 */ /* 0x000fe40000004100 */
[----:B---3--:R-:W-:Y:S02]  /*0460*/  HADD2.F32 R34, -RZ, R8.H1_H1 ;  /* 0x30000008ff227230 */ /* 0x008fe40000004100 */
[--C-:B------:R-:W-:Y:S02]  /*0470*/  HADD2.F32 R35, -RZ, R10.reuse.H1_H1 ;  /* 0x3000000aff237230 */ /* 0x100fe40000004100 */
[----:B------:R-:W-:Y:S02]  /*0480*/  HADD2.F32 R39, -RZ, R10.H0_H0 ;  /* 0x2000000aff277230 */ /* 0x000fe40000004100 */
[----:B------:R-:W-:-:S02]  /*0490*/  HADD2.F32 R10, -RZ, R11.H1_H1 ;  /* 0x3000000bff0a7230 */ /* 0x000fc40000004100 */
[----:B0-----:R-:W-:Y:S02]  /*04a0*/  HADD2.F32 R36, -RZ, R11.H0_H0 ;  /* 0x2000000bff247230 */ /* 0x001fe40000004100 */
[----:B------:R-:W-:Y:S02]  /*04b0*/  HADD2.F32 R7, -RZ, R8.H0_H0 ;  /* 0x20000008ff077230 */ /* 0x000fe40000004100 */
[--C-:B----4-:R-:W-:Y:S02]  /*04c0*/  HADD2.F32 R11, -RZ, R12.reuse.H0_H0 ;  /* 0x2000000cff0b7230 */ /* 0x110fe40000004100 */
[----:B------:R-:W-:Y:S01]  /*04d0*/  HADD2.F32 R38, -RZ, R12.H1_H1 ;  /* 0x3000000cff267230 */ /* 0x000fe20000004100 */
[----:B------:R-:W-:Y:S01]  /*04e0*/  FMUL R12, R34, R34 ;  /* 0x00000022220c7220 */ /* 0x000fe20000400000 */
[----:B------:R-:W-:Y:S02]  /*04f0*/  HADD2.F32 R8, -RZ, R9.H1_H1 ;  /* 0x30000009ff087230 */ /* 0x000fe40000004100 */
[--C-:B------:R-:W-:Y:S01]  /*0500*/  HADD2.F32 R37, -RZ, R13.reuse.H1_H1 ;  /* 0x3000000dff257230 */ /* 0x100fe20000004100 */
[----:B------:R-:W-:Y:S01]  /*0510*/  FFMA R46, R7, R7, R12 ;  /* 0x00000007072e7223 */ /* 0x000fe2000000000c */
[----:B------:R-:W-:Y:S01]  /*0520*/  HADD2.F32 R41, -RZ, R13.H0_H0 ;  /* 0x2000000dff297230 */ /* 0x000fe20000004100 */
[----:B------:R-:W-:Y:S01]  /*0530*/  FFMA R13, R4, R4, R43 ;  /* 0x00000004040d7223 */ /* 0x000fe2000000002b */
[----:B------:R-:W-:-:S02]  /*0540*/  HADD2.F32 R9, -RZ, R9.H0_H0 ;  /* 0x20000009ff097230 */ /* 0x000fc40000004100 */
[--C-:B------:R-:W-:Y:S01]  /*0550*/  HADD2.F32 R40, -RZ, R14.reuse.H1_H1 ;  /* 0x3000000eff287230 */ /* 0x100fe20000004100 */
[----:B------:R-:W-:Y:S01]  /*0560*/  FFMA R12, R6, R6, R13 ;  /* 0x00000006060c7223 */ /* 0x000fe2000000000d */
[----:B------:R-:W-:Y:S01]  /*0570*/  HADD2.F32 R42, -RZ, R14.H0_H0 ;  /* 0x2000000eff2a7230 */ /* 0x000fe20000004100 */
[----:B------:R-:W-:Y:S01]  /*0580*/  FMUL R14, R38, R38 ;  /* 0x00000026260e7220 */ /* 0x000fe20000400000 */
[----:B------:R-:W-:Y:S01]  /*0590*/  FFMA R13, R9, R9, R46 ;  /* 0x00000009090d7223 */ /* 0x000fe2000000002e */
[----:B------:R-:W-:Y:S01]  /*05a0*/  FFMA R46, R5, R5, R12 ;  /* 0x00000005052e7223 */ /* 0x000fe2000000000c */
[--C-:B-----5:R-:W-:Y:S01]  /*05b0*/  HADD2.F32 R12, -RZ, R16.reuse.H0_H0 ;  /* 0x20000010ff0c7230 */ /* 0x120fe20000004100 */
[----:B------:R-:W-:Y:S01]  /*05c0*/  FFMA R48, R11, R11, R14 ;  /* 0x0000000b0b307223 */ /* 0x000fe2000000000e */
[----:B------:R-:W-:Y:S01]  /*05d0*/  FFMA R14, R8, R8, R13 ;  /* 0x00000008080e7223 */ /* 0x000fe2000000000d */
[----:B------:R-:W-:Y:S01]  /*05e0*/  HADD2.F32 R16, -RZ, R16.H1_H1 ;  /* 0x30000010ff107230 */ /* 0x000fe20000004100 */
[----:B------:R-:W-:Y:S01]  /*05f0*/  FFMA R45, R33, R33, R46 ;  /* 0x00000021212d7223 */ /* 0x000fe2000000002e */
[----:B------:R-:W-:Y:S01]  /*0600*/  FFMA R48, R41, R41, R48 ;  /* 0x0000002929307223 */ /* 0x000fe20000000030 */
[----:B------:R-:W-:Y:S01]  /*0610*/  FFMA R14, R39, R39, R14 ;  /* 0x00000027270e7223 */ /* 0x000fe2000000000e */
[--C-:B------:R-:W-:Y:S01]  /*0620*/  HADD2.F32 R43, -RZ, R15.reuse.H1_H1 ;  /* 0x3000000fff2b7230 */ /* 0x100fe20000004100 */
[----:B------:R-:W-:Y:S01]  /*0630*/  FFMA R45, R32, R32, R45 ;  /* 0x00000020202d7223 */ /* 0x000fe2000000002d */
[----:B------:R-:W-:Y:S01]  /*0640*/  HADD2.F32 R44, -RZ, R15.H0_H0 ;  /* 0x2000000fff2c7230 */ /* 0x000fe20000004100 */
[----:B------:R-:W-:Y:S01]  /*0650*/  FMUL R15, R16, R16 ;  /* 0x00000010100f7220 */ /* 0x000fe20000400000 */
[----:B------:R-:W-:Y:S01]  /*0660*/  FFMA R49, R37, R37, R48 ;  /* 0x0000002525317223 */ /* 0x000fe20000000030 */
[----:B------:R-:W-:Y:S01]  /*0670*/  FFMA R47, R35, R35, R14 ;  /* 0x00000023232f7223 */ /* 0x000fe2000000000e */
[--C-:B------:R-:W-:Y:S01]  /*0680*/  HADD2.F32 R13, -RZ, R17.reuse.H0_H0 ;  /* 0x20000011ff0d7230 */ /* 0x100fe20000004100 */
[----:B------:R-:W-:Y:S01]  /*0690*/  FFMA R14, R12, R12, R15 ;  /* 0x0000000c0c0e7223 */ /* 0x000fe2000000000f */
[----:B------:R-:W-:Y:S01]  /*06a0*/  FFMA R49, R42, R42, R49 ;  /* 0x0000002a2a317223 */ /* 0x000fe20000000031 */
[----:B------:R-:W-:Y:S01]  /*06b0*/  FFMA R47, R36, R36, R47 ;  /* 0x00000024242f7223 */ /* 0x000fe2000000002f */
[----:B------:R-:W0:Y:S01]  /*06c0*/  SHFL.BFLY PT, R46, R45, 0x8, 0x1f ;  /* 0x0d001f002d2e7f89 */ /* 0x000e2200000e0000 */
[----:B------:R-:W-:Y:S01]  /*06d0*/  HADD2.F32 R17, -RZ, R17.H1_H1 ;  /* 0x30000011ff117230 */ /* 0x000fe20000004100 */
[----:B------:R-:W-:Y:S01]  /*06e0*/  FFMA R48, R13, R13, R14 ;  /* 0x0000000d0d307223 */ /* 0x000fe2000000000e */
[----:B------:R-:W-:Y:S01]  /*06f0*/  FFMA R49, R40, R40, R49 ;  /* 0x0000002828317223 */ /* 0x000fe20000000031 */
[----:B------:R-:W-:Y:S01]  /*0700*/  FFMA R47, R10, R10, R47 ;  /* 0x0000000a0a2f7223 */ /* 0x000fe2000000002f */
[--C-:B------:R-:W-:Y:S01]  /*0710*/  HADD2.F32 R14, -RZ, R18.reuse.H0_H0 ;  /* 0x20000012ff0e7230 */ /* 0x100fe20000004100 */
[----:B------:R-:W-:Y:S01]  /*0720*/  FFMA R15, R17, R17, R48 ;  /* 0x00000011110f7223 */ /* 0x000fe20000000030 */
[----:B------:R-:W-:Y:S01]  /*0730*/  FFMA R48, R44, R44, R49 ;  /* 0x0000002c2c307223 */ /* 0x000fe20000000031 */
[----:B------:R-:W-:Y:S01]  /*0740*/  HADD2.F32 R18, -RZ, R18.H1_H1 ;  /* 0x30000012ff127230 */ /* 0x000fe20000004100 */
[----:B------:R-:W1:Y:S01]  /*0750*/  SHFL.BFLY PT, R52, R47, 0x8, 0x1f ;  /* 0x0d001f002f347f89 */ /* 0x000e6200000e0000 */
[----:B------:R-:W-:Y:S01]  /*0760*/  FFMA R49, R14, R14, R15 ;  /* 0x0000000e0e317223 */ /* 0x000fe2000000000f */
[----:B------:R-:W-:Y:S01]  /*0770*/  FFMA R48, R43, R43, R48 ;  /* 0x0000002b2b307223 */ /* 0x000fe20000000030 */
[----:B------:R-:W-:-:S02]  /*0780*/  HADD2.F32 R15, -RZ, R19.H0_H0 ;  /* 0x20000013ff0f7230 */ /* 0x000fc40000004100 */
[----:B------:R-:W-:Y:S01]  /*0790*/  FFMA R50, R18, R18, R49 ;  /* 0x0000001212327223 */ /* 0x000fe20000000031 */
[----:B------:R-:W-:Y:S01]  /*07a0*/  HADD2.F32 R19, -RZ, R19.H1_H1 ;  /* 0x30000013ff137230 */ /* 0x000fe20000004100 */
[----:B------:R-:W2:Y:S02]  /*07b0*/  SHFL.BFLY PT, R49, R48, 0x8, 0x1f ;  /* 0x0d001f0030317f89 */ /* 0x000ea400000e0000 */
[----:B------:R-:W-:-:S04]  /*07c0*/  FFMA R50, R15, R15, R50 ;  /* 0x0000000f0f327223 */ /* 0x000fc80000000032 */
[----:B------:R-:W-:Y:S01]  /*07d0*/  FFMA R50, R19, R19, R50 ;  /* 0x0000001313327223 */ /* 0x000fe20000000032 */
[----:B0-----:R-:W-:-:S04]  /*07e0*/  FADD R46, R45, R46 ;  /* 0x0000002e2d2e7221 */ /* 0x001fc80000000000 */
[----:B------:R-:W0:Y:S04]  /*07f0*/  SHFL.BFLY PT, R53, R50, 0x8, 0x1f ;  /* 0x0d001f0032357f89 */ /* 0x000e2800000e0000 */
[----:B------:R-:W3:Y:S01]  /*0800*/  SHFL.BFLY PT, R45, R46, 0x4, 0x1f ;  /* 0x0c801f002e2d7f89 */ /* 0x000ee200000e0000 */
[----:B-1----:R-:W-:-:S05]  /*0810*/  FADD R52, R47, R52 ;  /* 0x000000342f347221 */ /* 0x002fca0000000000 */
[----:B------:R-:W1:Y:S01]  /*0820*/  SHFL.BFLY PT, R47, R52, 0x4, 0x1f ;  /* 0x0c801f00342f7f89 */ /* 0x000e6200000e0000 */
[----:B--2---:R-:W-:-:S05]  /*0830*/  FADD R51, R48, R49 ;  /* 0x0000003130337221 */ /* 0x004fca0000000000 */
[----:B------:R-:W2:Y:S01]  /*0840*/  SHFL.BFLY PT, R54, R51, 0x4, 0x1f ;  /* 0x0c801f0033367f89 */ /* 0x000ea200000e0000 */
[----:B0-----:R-:W-:Y:S01]  /*0850*/  FADD R55, R50, R53 ;  /* 0x0000003532377221 */ /* 0x001fe20000000000 */
[----:B---3--:R-:W-:-:S04]  /*0860*/  FADD R45, R46, R45 ;  /* 0x0000002d2e2d7221 */ /* 0x008fc80000000000 */
        /* <DEDUP_REMOVED lines=10> */
[----:B-1----:R-:W-:Y:S01]  /*0910*/  FADD R46, R49, R46 ;  /* 0x0000002e312e7221 */ /* 0x002fe20000000000 */
[----:B------:R-:W-:-:S04]  /*0920*/  MOV R49, 0x3e800000 ;  /* 0x3e80000000317802 */ /* 0x000fc80000000f00 */
[----:B------:R-:W1:Y:S01]  /*0930*/  SHFL.BFLY PT, R51, R46, 0x1, 0x1f ;  /* 0x0c201f002e337f89 */ /* 0x000e6200000e0000 */
[----:B--2---:R-:W-:-:S05]  /*0940*/  FADD R53, R54, R53 ;  /* 0x0000003536357221 */ /* 0x004fca0000000000 */
[----:B------:R-:W2:Y:S01]  /*0950*/  SHFL.BFLY PT, R50, R53, 0x1, 0x1f ;  /* 0x0c201f0035327f89 */ /* 0x000ea200000e0000 */
[----:B0-----:R-:W-:Y:S01]  /*0960*/  FADD R57, R56, R57 ;  /* 0x0000003938397221 */ /* 0x001fe20000000000 */
[----:B---3--:R-:W-:-:S04]  /*0970*/  FADD R47, R48, R47 ;  /* 0x0000002f302f7221 */ /* 0x008fc80000000000 */
[----:B------:R-:W0:Y:S01]  /*0980*/  SHFL.BFLY PT, R52, R57, 0x1, 0x1f ;  /* 0x0c201f0039347f89 */ /* 0x000e2200000e0000 */
[----:B------:R-:W-:Y:S01]  /*0990*/  FADD R47, R47, c[0x0][0x178] ;  /* 0x00005e002f2f7621 */ /* 0x000fe20000000000 */
[----:B-1----:R-:W-:-:S03]  /*09a0*/  FADD R51, R46, R51 ;  /* 0x000000332e337221 */ /* 0x002fc60000000000 */
[----:B------:R-:W1:Y:S01]  /*09b0*/  MUFU.SQRT R45, R47 ;  /* 0x0000002f002d7308 */ /* 0x000e620000002000 */
[----:B------:R-:W-:Y:S01]  /*09c0*/  FADD R51, R51, c[0x0][0x178] ;  /* 0x00005e0033337621 */ /* 0x000fe20000000000 */
[----:B--2---:R-:W-:-:S06]  /*09d0*/  FADD R50, R53, R50 ;  /* 0x0000003235327221 */ /* 0x004fcc0000000000 */
[----:B------:R-:W2:Y:S01]  /*09e0*/  MUFU.SQRT R51, R51 ;  /* 0x0000003300337308 */ /* 0x000ea20000002000 */
[----:B------:R-:W-:Y:S01]  /*09f0*/  FADD R50, R50, c[0x0][0x178] ;  /* 0x00005e0032327621 */ /* 0x000fe20000000000 */
[----:B-1----:R-:W-:-:S06]  /*0a00*/  FSETP.GT.AND P5, PT, R45, 8.50705917302346158658e+37, PT ;  /* 0x7e8000002d00780b */ /* 0x002fcc0003fa4000 */
[----:B------:R-:W1:Y:S01]  /*0a10*/  MUFU.SQRT R50, R50 ;  /* 0x0000003200327308 */ /* 0x000e620000002000 */
[----:B------:R-:W-:Y:S01]  /*0a20*/  FSETP.GEU.AND P4, PT, R45, 1.175494350822287508e-38, PT ;  /* 0x008000002d00780b */ /* 0x000fe20003f8e000 */
[----:B0-----:R-:W-:Y:S01]  /*0a30*/  FADD R52, R57, R52 ;  /* 0x0000003439347221 */ /* 0x001fe20000000000 */
[----:B------:R-:W-:-:S03]  /*0a40*/  FSEL R48, R49, 1, P5 ;  /* 0x3f80000031307808 */ /* 0x000fc60002800000 */
[----:B------:R-:W-:Y:S01]  /*0a50*/  FADD R52, R52, c[0x0][0x178] ;  /* 0x00005e0034347621 */ /* 0x000fe20000000000 */
[----:B--2---:R-:W-:-:S03]  /*0a60*/  FSETP.GT.AND P6, PT, R51, 8.50705917302346158658e+37, PT ;  /* 0x7e8000003300780b */ /* 0x004fc60003fc4000 */
[----:B------:R-:W0:Y:S01]  /*0a70*/  MUFU.SQRT R46, R52 ;  /* 0x00000034002e7308 */ /* 0x000e220000002000 */
[----:B------:R-:W-:Y:S01]  /*0a80*/  @P5 FMUL R45, R45, 0.25 ;  /* 0x3e8000002d2d5820 */ /* 0x000fe20000400000 */
[----:B------:R-:W-:Y:S02]  /*0a90*/  FSETP.GEU.AND P5, PT, R51, 1.175494350822287508e-38, PT ;  /* 0x008000003300780b */ /* 0x000fe40003fae000 */
[----:B------:R-:W-:Y:S01]  /*0aa0*/  @!P4 FMUL R48, R48, 16777216 ;  /* 0x4b8000003030c820 */ /* 0x000fe20000400000 */
[----:B------:R-:W-:Y:S01]  /*0ab0*/  FSEL R54, R49, 1, P6 ;  /* 0x3f80000031367808 */ /* 0x000fe20003000000 */
[----:B------:R-:W-:Y:S01]  /*0ac0*/  @!P4 FMUL R45, R45, 16777216 ;  /* 0x4b8000002d2dc820 */ /* 0x000fe20000400000 */
[----:B-1----:R-:W-:-:S03]  /*0ad0*/  FSETP.GT.AND P4, PT, R50, 8.50705917302346158658e+37, PT ;  /* 0x7e8000003200780b */ /* 0x002fc60003f84000 */
[----:B------:R-:W1:Y:S01]  /*0ae0*/  MUFU.RCP R55, R45 ;  /* 0x0000002d00377308 */ /* 0x000e620000001000 */
[----:B------:R-:W-:Y:S01]  /*0af0*/  @P6 FMUL R51, R51, 0.25 ;  /* 0x3e80000033336820 */ /* 0x000fe20000400000 */
[----:B------:R-:W-:Y:S02]  /*0b00*/  FSETP.GEU.AND P6, PT, R50, 1.175494350822287508e-38, PT ;  /* 0x008000003200780b */ /* 0x000fe40003fce000 */
[----:B------:R-:W-:Y:S01]  /*0b10*/  FSEL R53, R49, 1, P4 ;  /* 0x3f80000031357808 */ /* 0x000fe20002000000 */
[----:B------:R-:W-:Y:S01]  /*0b20*/  @!P5 FMUL R51, R51, 16777216 ;  /* 0x4b8000003333d820 */ /* 0x000fe20000400000 */
[----:B------:R-:W-:Y:S01]  /*0b30*/  @!P5 FMUL R54, R54, 16777216 ;  /* 0x4b8000003636d820 */ /* 0x000fe20000400000 */
[----:B0-----:R-:W-:-:S03]  /*0b40*/  FSETP.GT.AND P5, PT, R46, 8.50705917302346158658e+37, PT ;  /* 0x7e8000002e00780b */ /* 0x001fc60003fa4000 */
[----:B------:R-:W-:Y:S01]  /*0b50*/  @P4 FMUL R50, R50, 0.25 ;  /* 0x3e80000032324820 */ /* 0x000fe20000400000 */
[----:B------:R-:W-:Y:S01]  /*0b60*/  FSETP.GEU.AND P4, PT, R46, 1.175494350822287508e-38, PT ;  /* 0x008000002e00780b */ /* 0x000fe20003f8e000 */
[----:B------:R-:W0:Y:S01]  /*0b70*/  MUFU.RCP R51, R51 ;  /* 0x0000003300337308 */ /* 0x000e220000001000 */
[----:B------:R-:W-:Y:S02]  /*0b80*/  FSEL R47, R49, 1, P5 ;  /* 0x3f800000312f7808 */ /* 0x000fe40002800000 */
[----:B------:R-:W-:Y:S01]  /*0b90*/  @!P6 FMUL R50, R50, 16777216 ;  /* 0x4b8000003232e820 */ /* 0x000fe20000400000 */
[----:B-1----:R-:W-:Y:S01]  /*0ba0*/  FMUL R55, R55, R48 ;  /* 0x0000003037377220 */ /* 0x002fe20000400000 */
[----:B------:R-:W-:-:S03]  /*0bb0*/  @!P6 FMUL R53, R53, 16777216 ;  /* 0x4b8000003535e820 */ /* 0x000fc60000400000 */
[----:B------:R1:W2:Y:S01]  /*0bc0*/  MUFU.RCP R52, R50 ;  /* 0x0000003200347308 */ /* 0x0002a20000001000 */
[----:B------:R-:W-:Y:S01]  /*0bd0*/  @P5 FMUL R46, R46, 0.25 ;  /* 0x3e8000002e2e5820 */ /* 0x000fe20000400000 */
[-C--:B------:R-:W-:Y:S01]  /*0be0*/  FMUL R29, R29, R55.reuse ;  /* 0x000000371d1d7220 */ /* 0x080fe20000400000 */
[-C--:B------:R-:W-:Y:S01]  /*0bf0*/  FMUL R30, R30, R55.reuse ;  /* 0x000000371e1e7220 */ /* 0x080fe20000400000 */
[----:B------:R-:W-:Y:S01]  /*0c00*/  @!P4 FMUL R47, R47, 16777216 ;  /* 0x4b8000002f2fc820 */ /* 0x000fe20000400000 */
[----:B------:R-:W-:Y:S01]  /*0c10*/  @!P4 FMUL R46, R46, 16777216 ;  /* 0x4b8000002e2ec820 */ /* 0x000fe20000400000 */
[-C--:B------:R-:W-:Y:S01]  /*0c20*/  FMUL R31, R31, R55.reuse ;  /* 0x000000371f1f7220 */ /* 0x080fe20000400000 */
[-C--:B------:R-:W-:Y:S01]  /*0c30*/  FMUL R48, R4, R55.reuse ;  /* 0x0000003704307220 */ /* 0x080fe20000400000 */
[----:B0-----:R-:W-:Y:S01]  /*0c40*/  FMUL R45, R51, R54 ;  /* 0x00000036332d7220 */ /* 0x001fe20000400000 */
[-C--:B------:R-:W-:Y:S01]  /*0c50*/  FMUL R6, R6, R55.reuse ;  /* 0x0000003706067220 */ /* 0x080fe20000400000 */
[-C--:B------:R-:W-:Y:S01]  /*0c60*/  FMUL R49, R5, R55.reuse ;  /* 0x0000003705317220 */ /* 0x080fe20000400000 */
[----:B------:R-:W0:Y:S01]  /*0c70*/  MUFU.RCP R46, R46 ;  /* 0x0000002e002e7308 */ /* 0x000e220000001000 */
[-C--:B------:R-:W-:Y:S01]  /*0c80*/  FMUL R33, R33, R55.reuse ;  /* 0x0000003721217220 */ /* 0x080fe20000400000 */
[----:B-1----:R-:W-:Y:S01]  /*0c90*/  FMUL R50, R32, R55 ;  /* 0x0000003720327220 */ /* 0x002fe20000400000 */
[----:B------:R-:W-:Y:S01]  /*0ca0*/  F2FP.PACK_AB R4, R30, R29 ;  /* 0x0000001d1e04723e */ /* 0x000fe200000000ff */
[----:B------:R-:W-:Y:S01]  /*0cb0*/  FMUL R51, R7, R45 ;  /* 0x0000002d07337220 */ /* 0x000fe20000400000 */
[----:B------:R-:W-:Y:S01]  /*0cc0*/  IADD3 R26, P5, R26, c[0x0][0x168], RZ ;  /* 0x00005a001a1a7a10 */ /* 0x000fe20007fbe0ff */
[----:B--2---:R-:W-:Y:S01]  /*0cd0*/  FMUL R53, R52, R53 ;  /* 0x0000003534357220 */ /* 0x004fe20000400000 */
[----:B------:R-:W-:Y:S01]  /*0ce0*/  IADD3 R30, P4, R27, c[0x0][0x168], RZ ;  /* 0x00005a001b1e7a10 */ /* 0x000fe20007f9e0ff */
[----:B------:R-:W-:Y:S01]  /*0cf0*/  FMUL R32, R35, R45 ;  /* 0x0000002d23207220 */ /* 0x000fe20000400000 */
[----:B------:R-:W-:Y:S01]  /*0d00*/  F2FP.PACK_AB R5, R48, R31 ;  /* 0x0000001f3005723e */ /* 0x000fe200000000ff */
[-C--:B------:R-:W-:Y:S01]  /*0d10*/  FMUL R34, R34, R45.reuse ;  /* 0x0000002d22227220 */ /* 0x080fe20000400000 */
[----:B------:R-:W-:Y:S01]  /*0d20*/  IADD3.X R27, R25, c[0x0][0x16c], RZ, P5, !PT ;  /* 0x00005b00191b7a10 */ /* 0x000fe20002ffe4ff */
[-C--:B------:R-:W-:Y:S01]  /*0d30*/  FMUL R9, R9, R45.reuse ;  /* 0x0000002d09097220 */ /* 0x080fe20000400000 */
[----:B------:R-:W-:Y:S01]  /*0d40*/  F2FP.PACK_AB R6, R49, R6 ;  /* 0x000000063106723e */ /* 0x000fe200000000ff */
[----:B------:R-:W-:Y:S01]  /*0d50*/  FMUL R52, R8, R45 ;  /* 0x0000002d08347220 */ /* 0x000fe20000400000 */
[----:B------:R-:W-:Y:S01]  /*0d60*/  F2FP.PACK_AB R7, R50, R33 ;  /* 0x000000213207723e */ /* 0x000fe200000000ff */
[----:B0-----:R-:W-:Y:S01]  /*0d70*/  FMUL R47, R46, R47 ;  /* 0x0000002f2e2f7220 */ /* 0x001fe20000400000 */
[----:B------:R-:W-:Y:S01]  /*0d80*/  IADD3.X R31, R24, c[0x0][0x16c], RZ, P4, !PT ;  /* 0x00005b00181f7a10 */ /* 0x000fe200027fe4ff */
[-C--:B------:R-:W-:Y:S01]  /*0d90*/  FMUL R39, R39, R45.reuse ;  /* 0x0000002d27277220 */ /* 0x080fe20000400000 */
[----:B------:R-:W-:Y:S01]  /*0da0*/  FMUL R36, R36, R45 ;  /* 0x0000002d24247220 */ /* 0x000fe20000400000 */
[----:B------:R-:W-:Y:S01]  /*0db0*/  FMUL R25, R16, R47 ;  /* 0x0000002f10197220 */ /* 0x000fe20000400000 */
[----:B------:R-:W-:Y:S01]  /*0dc0*/  FMUL R35, R10, R45 ;  /* 0x0000002d0a237220 */ /* 0x000fe20000400000 */
[-C--:B------:R-:W-:Y:S01]  /*0dd0*/  FMUL R16, R17, R47.reuse ;  /* 0x0000002f11107220 */ /* 0x080fe20000400000 */
[----:B------:R0:W-:Y:S01]  /*0de0*/  STS [R28.X4], R55 ;  /* 0x000000371c007388 */ /* 0x0001e20000004800 */
[-C--:B------:R-:W-:Y:S01]  /*0df0*/  FMUL R14, R14, R47.reuse ;  /* 0x0000002f0e0e7220 */ /* 0x080fe20000400000 */
[----:B------:R-:W-:Y:S01]  /*0e00*/  FMUL R17, R18, R47 ;  /* 0x0000002f12117220 */ /* 0x000fe20000400000 */
[-C--:B------:R-:W-:Y:S01]  /*0e10*/  FMUL R46, R11, R53.reuse ;  /* 0x000000350b2e7220 */ /* 0x080fe20000400000 */
[-C--:B------:R-:W-:Y:S01]  /*0e20*/  FMUL R41, R41, R53.reuse ;  /* 0x0000003529297220 */ /* 0x080fe20000400000 */
[-C--:B------:R-:W-:Y:S01]  /*0e30*/  FMUL R42, R42, R53.reuse ;  /* 0x000000352a2a7220 */ /* 0x080fe20000400000 */
[-C--:B------:R-:W-:Y:S01]  /*0e40*/  FMUL R44, R44, R53.reuse ;  /* 0x000000352c2c7220 */ /* 0x080fe20000400000 */
[----:B------:R-:W-:Y:S01]  /*0e50*/  FMUL R43, R43, R53 ;  /* 0x000000352b2b7220 */ /* 0x000fe20000400000 */
[----:B------:R1:W-:Y:S01]  /*0e60*/  @!P2 STG.E.128 [R30.64], R4 ;  /* 0x000000041e00a986 */ /* 0x0003e2000c101d04 */
[----:B------:R-:W-:Y:S01]  /*0e70*/  F2FP.PACK_AB R8, R34, R51 ;  /* 0x000000332208723e */ /* 0x000fe200000000ff */
[-C--:B0-----:R-:W-:Y:S01]  /*0e80*/  FMUL R55, R38, R53.reuse ;  /* 0x0000003526377220 */ /* 0x081fe20000400000 */
[-C--:B------:R-:W-:Y:S01]  /*0e90*/  FMUL R38, R37, R53.reuse ;  /* 0x0000003525267220 */ /* 0x080fe20000400000 */
[----:B------:R-:W-:Y:S01]  /*0ea0*/  FMUL R37, R40, R53 ;  /* 0x0000003528257220 */ /* 0x000fe20000400000 */
[----:B------:R-:W-:Y:S01]  /*0eb0*/  F2FP.PACK_AB R9, R52, R9 ;  /* 0x000000093409723e */ /* 0x000fe200000000ff */
[----:B------:R-:W-:Y:S01]  /*0ec0*/  FMUL R12, R12, R47 ;  /* 0x0000002f0c0c7220 */ /* 0x000fe20000400000 */
[----:B------:R-:W-:Y:S01]  /*0ed0*/  F2FP.PACK_AB R10, R32, R39 ;  /* 0x00000027200a723e */ /* 0x000fe200000000ff */
[-C--:B------:R-:W-:Y:S01]  /*0ee0*/  FMUL R13, R13, R47.reuse ;  /* 0x0000002f0d0d7220 */ /* 0x080fe20000400000 */
[----:B------:R-:W-:Y:S01]  /*0ef0*/  F2FP.PACK_AB R11, R35, R36 ;  /* 0x00000024230b723e */ /* 0x000fe200000000ff */
[-C--:B------:R-:W-:Y:S01]  /*0f00*/  FMUL R15, R15, R47.reuse ;  /* 0x0000002f0f0f7220 */ /* 0x080fe20000400000 */
[----:B------:R-:W-:Y:S01]  /*0f10*/  IADD3 R20, P2, R20, c[0x0][0x168], RZ ;  /* 0x00005a0014147a10 */ /* 0x000fe20007f5e0ff */
[----:B------:R-:W-:Y:S01]  /*0f20*/  FMUL R18, R19, R47 ;  /* 0x0000002f13127220 */ /* 0x000fe20000400000 */
[----:B------:R-:W-:Y:S01]  /*0f30*/  F2FP.PACK_AB R14, R17, R14 ;  /* 0x0000000e110e723e */ /* 0x000fe200000000ff */
[----:B------:R-:W-:Y:S01]  /*0f40*/  @!P3 STG.E.128 [R26.64], R8 ;  /* 0x000000081a00b986 */ /* 0x000fe2000c101d04 */
[----:B------:R-:W-:-:S02]  /*0f50*/  LOP3.LUT R17, R21, 0xf, R0, 0xf8, !PT ;  /* 0x0000000f15117812 */ /* 0x000fc400078ef800 */
[----:B------:R-:W-:Y:S01]  /*0f60*/  F2FP.PACK_AB R40, R55, R46 ;  /* 0x0000002e3728723e */ /* 0x000fe200000000ff */
[----:B------:R-:W-:Y:S01]  /*0f70*/  STS [R28.X4+0x10], R45 ;  /* 0x0000102d1c007388 */ /* 0x000fe20000004800 */
[----:B------:R-:W-:Y:S02]  /*0f80*/  F2FP.PACK_AB R41, R38, R41 ;  /* 0x000000292629723e */ /* 0x000fe400000000ff */
[----:B------:R-:W-:Y:S01]  /*0f90*/  F2FP.PACK_AB R42, R37, R42 ;  /* 0x0000002a252a723e */ /* 0x000fe200000000ff */
[----:B------:R-:W-:Y:S01]  /*0fa0*/  STS [R28.X4+0x20], R53 ;  /* 0x000020351c007388 */ /* 0x000fe20000004800 */
[----:B------:R-:W-:Y:S02]  /*0fb0*/  F2FP.PACK_AB R43, R43, R44 ;  /* 0x0000002c2b2b723e */ /* 0x000fe400000000ff */
[----:B------:R-:W-:Y:S01]  /*0fc0*/  IADD3.X R21, R22, c[0x0][0x16c], RZ, P2, !PT ;  /* 0x00005b0016157a10 */ /* 0x000fe200017fe4ff */
[----:B------:R-:W-:Y:S01]  /*0fd0*/  STS [R28.X4+0x30], R47 ;  /* 0x0000302f1c007388 */ /* 0x000fe20000004800 */
[----:B------:R-:W-:-:S02]  /*0fe0*/  LOP3.LUT P2, RZ, R0, 0x30, RZ, 0xc0, !PT ;  /* 0x0000003000ff7812 */ /* 0x000fc4000784c0ff */
[----:B------:R-:W-:Y:S01]  /*0ff0*/  ISETP.LT.U32.AND P3, PT, R17, 0x1120, PT ;  /* 0x000011201100780c */ /* 0x000fe20003f61070 */
[----:B------:R-:W-:Y:S01]  /*1000*/  @!P1 STG.E.128 [R20.64], R40 ;  /* 0x0000002814009986 */ /* 0x000fe2000c101d04 */
[----:B-1----:R-:W-:Y:S02]  /*1010*/  IADD3 R4, P4, R3, c[0x0][0x168], RZ ;  /* 0x00005a0003047a10 */ /* 0x002fe40007f9e0ff */
[----:B------:R-:W-:Y:S02]  /*1020*/  ISETP.LT.U32.AND.EX P1, PT, R2, RZ, !P2, P3 ;  /* 0x000000ff0200720c */ /* 0x000fe40005721130 */
[----:B------:R-:W-:Y:S02]  /*1030*/  F2FP.PACK_AB R12, R25, R12 ;  /* 0x0000000c190c723e */ /* 0x000fe400000000ff */
[----:B------:R-:W-:Y:S02]  /*1040*/  F2FP.PACK_AB R13, R16, R13 ;  /* 0x0000000d100d723e */ /* 0x000fe400000000ff */
[----:B------:R-:W-:-:S02]  /*1050*/  IADD3.X R5, R23, c[0x0][0x16c], RZ, P4, !PT ;  /* 0x00005b0017057a10 */ /* 0x000fc400027fe4ff */
[----:B------:R-:W-:-:S05]  /*1060*/  F2FP.PACK_AB R15, R18, R15 ;  /* 0x0000000f120f723e */ /* 0x000fca00000000ff */
[----:B------:R-:W-:Y:S04]  /*1070*/  @!P0 STG.E.128 [R4.64], R12 ;  /* 0x0000000c04008986 */ /* 0x000fe8000c101d04 */
[----:B------:R-:W-:Y:S06]  /*1080*/  BAR.SYNC 0x0 ;  /* 0x0000000000007b1d */ /* 0x000fec0000000000 */
[----:B------:R-:W-:Y:S05]  /*1090*/  @!P1 EXIT ;  /* 0x000000000000994d */ /* 0x000fea0003800000 */
[----:B------:R-:W-:Y:S02]  /*10a0*/  LOP3.LUT R0, R0, 0xf, RZ, 0xc0, !PT ;  /* 0x0000000f00007812 */ /* 0x000fe400078ec0ff */
[----:B------:R-:W-:-:S03]  /*10b0*/  LEA R4, P0, R17, c[0x0][0x170], 0x2 ;  /* 0x00005c0011047a11 */ /* 0x000fc600078010ff */
[----:B------:R-:W0:Y:S01]  /*10c0*/  LDS R3, [R0.X4] ;  /* 0x0000000000037984 */ /* 0x000e220000004800 */
[----:B------:R-:W-:-:S05]  /*10d0*/  LEA.HI.X R5, R17, c[0x0][0x174], R2, 0x2, P0 ;  /* 0x00005d0011057a11 */ /* 0x000fca00000f1402 */
[----:B0-----:R-:W-:Y:S01]  /*10e0*/  STG.E [R4.64], R3 ;  /* 0x0000000304007986 */ /* 0x001fe2000c101904 */
[----:B------:R-:W-:Y:S05]  /*10f0*/  EXIT ;  /* 0x000000000000794d */ /* 0x000fea0003800000 */
.L_x_0:
[----:B------:R-:W-:-:S00]  /*1100*/  BRA `(.L_x_0) ;  /* 0xfffffff000007947 */ /* 0x000fc0000383ffff */
[----:B------:R-:W-:-:S00]  /*1110*/  NOP ;  /* 0x0000000000007918 */ /* 0x000fc00000000000 */
        /* <DEDUP_REMOVED lines=14> */
.L_x_1:


//--------------------- .nv.global.init           --------------------------
	.section	.nv.global.init,"aw",@progbits
.nv.global.init:
	.type		_$_str,@object
	.size		_$_str,(_$_str_$_2 - _$_str)
_$_str:
        /*0000*/ 	.byte	0x5f, 0x5f, 0x43, 0x55, 0x44, 0x41, 0x5f, 0x46, 0x54, 0x5a, 0x00
	.type		_$_str_$_2,@object
	.size		_$_str_$_2,(.L_1 - _$_str_$_2)
_$_str_$_2:
        /*000b*/ 	.byte	0x5f, 0x5f, 0x43, 0x55, 0x44, 0x41, 0x5f, 0x50, 0x52, 0x45, 0x43, 0x5f, 0x53, 0x51, 0x52, 0x54
        /*001b*/ 	.byte	0x00
.L_1:


//--------------------- .nv.shared.l2norm_fwd_kernel --------------------------
	.section	.nv.shared.l2norm_fwd_kernel,"aw",@nobits
	.align	16
